//
// Generated by NVIDIA NVVM Compiler
//
// Compiler Build ID: CL-36424714
// Cuda compilation tools, release 13.0, V13.0.88
// Based on NVVM 20.0.0
//

.version 9.0
.target sm_100
.address_size 64

	// .globl	_ZN3cub18CUB_300001_SM_10006detail11EmptyKernelIvEEvv
.global .align 1 .b8 _ZN34_INTERNAL_99dc98e3_4_k_cu__Z4testv4cuda3std3__45__cpo5beginE[1];
.global .align 1 .b8 _ZN34_INTERNAL_99dc98e3_4_k_cu__Z4testv4cuda3std3__45__cpo3endE[1];
.global .align 1 .b8 _ZN34_INTERNAL_99dc98e3_4_k_cu__Z4testv4cuda3std3__45__cpo6cbeginE[1];
.global .align 1 .b8 _ZN34_INTERNAL_99dc98e3_4_k_cu__Z4testv4cuda3std3__45__cpo4cendE[1];
.global .align 1 .b8 _ZN34_INTERNAL_99dc98e3_4_k_cu__Z4testv4cuda3std3__45__cpo6rbeginE[1];
.global .align 1 .b8 _ZN34_INTERNAL_99dc98e3_4_k_cu__Z4testv4cuda3std3__45__cpo4rendE[1];
.global .align 1 .b8 _ZN34_INTERNAL_99dc98e3_4_k_cu__Z4testv4cuda3std3__45__cpo7crbeginE[1];
.global .align 1 .b8 _ZN34_INTERNAL_99dc98e3_4_k_cu__Z4testv4cuda3std3__45__cpo5crendE[1];
.global .align 1 .b8 _ZN34_INTERNAL_99dc98e3_4_k_cu__Z4testv4cuda3std3__436_GLOBAL__N__99dc98e3_4_k_cu__Z4testv6ignoreE[1];
.global .align 1 .b8 _ZN34_INTERNAL_99dc98e3_4_k_cu__Z4testv4cuda3std3__419piecewise_constructE[1];
.global .align 1 .b8 _ZN34_INTERNAL_99dc98e3_4_k_cu__Z4testv4cuda3std3__48in_placeE[1];
.global .align 1 .b8 _ZN34_INTERNAL_99dc98e3_4_k_cu__Z4testv4cuda3std3__420unreachable_sentinelE[1];
.global .align 1 .b8 _ZN34_INTERNAL_99dc98e3_4_k_cu__Z4testv4cuda3std3__47nulloptE[1];
.global .align 1 .b8 _ZN34_INTERNAL_99dc98e3_4_k_cu__Z4testv4cuda3std3__48unexpectE[1];
.global .align 1 .b8 _ZN34_INTERNAL_99dc98e3_4_k_cu__Z4testv4cuda3std6ranges3__45__cpo4swapE[1];
.global .align 1 .b8 _ZN34_INTERNAL_99dc98e3_4_k_cu__Z4testv4cuda3std6ranges3__45__cpo9iter_moveE[1];
.global .align 1 .b8 _ZN34_INTERNAL_99dc98e3_4_k_cu__Z4testv4cuda3std6ranges3__45__cpo5beginE[1];
.global .align 1 .b8 _ZN34_INTERNAL_99dc98e3_4_k_cu__Z4testv4cuda3std6ranges3__45__cpo3endE[1];
.global .align 1 .b8 _ZN34_INTERNAL_99dc98e3_4_k_cu__Z4testv4cuda3std6ranges3__45__cpo6cbeginE[1];
.global .align 1 .b8 _ZN34_INTERNAL_99dc98e3_4_k_cu__Z4testv4cuda3std6ranges3__45__cpo4cendE[1];
.global .align 1 .b8 _ZN34_INTERNAL_99dc98e3_4_k_cu__Z4testv4cuda3std6ranges3__45__cpo7advanceE[1];
.global .align 1 .b8 _ZN34_INTERNAL_99dc98e3_4_k_cu__Z4testv4cuda3std6ranges3__45__cpo9iter_swapE[1];
.global .align 1 .b8 _ZN34_INTERNAL_99dc98e3_4_k_cu__Z4testv4cuda3std6ranges3__45__cpo4nextE[1];
.global .align 1 .b8 _ZN34_INTERNAL_99dc98e3_4_k_cu__Z4testv4cuda3std6ranges3__45__cpo4prevE[1];
.global .align 1 .b8 _ZN34_INTERNAL_99dc98e3_4_k_cu__Z4testv4cuda3std6ranges3__45__cpo4dataE[1];
.global .align 1 .b8 _ZN34_INTERNAL_99dc98e3_4_k_cu__Z4testv4cuda3std6ranges3__45__cpo5cdataE[1];
.global .align 1 .b8 _ZN34_INTERNAL_99dc98e3_4_k_cu__Z4testv4cuda3std6ranges3__45__cpo4sizeE[1];
.global .align 1 .b8 _ZN34_INTERNAL_99dc98e3_4_k_cu__Z4testv4cuda3std6ranges3__45__cpo5ssizeE[1];
.global .align 1 .b8 _ZN34_INTERNAL_99dc98e3_4_k_cu__Z4testv4cuda3std6ranges3__45__cpo8distanceE[1];
.global .align 1 .b8 _ZN34_INTERNAL_99dc98e3_4_k_cu__Z4testv6thrust24THRUST_300001_SM_1000_NS8cuda_cub3parE[1];
.global .align 1 .b8 _ZN34_INTERNAL_99dc98e3_4_k_cu__Z4testv6thrust24THRUST_300001_SM_1000_NS8cuda_cub10par_nosyncE[1];
.global .align 1 .b8 _ZN34_INTERNAL_99dc98e3_4_k_cu__Z4testv6thrust24THRUST_300001_SM_1000_NS6system6detail10sequential3seqE[1];
.global .align 1 .b8 _ZN34_INTERNAL_99dc98e3_4_k_cu__Z4testv6thrust24THRUST_300001_SM_1000_NS6system3cpp3parE[1];
.global .align 1 .b8 _ZN34_INTERNAL_99dc98e3_4_k_cu__Z4testv6thrust24THRUST_300001_SM_1000_NS12placeholders2_1E[1];
.global .align 1 .b8 _ZN34_INTERNAL_99dc98e3_4_k_cu__Z4testv6thrust24THRUST_300001_SM_1000_NS12placeholders2_2E[1];
.global .align 1 .b8 _ZN34_INTERNAL_99dc98e3_4_k_cu__Z4testv6thrust24THRUST_300001_SM_1000_NS12placeholders2_3E[1];
.global .align 1 .b8 _ZN34_INTERNAL_99dc98e3_4_k_cu__Z4testv6thrust24THRUST_300001_SM_1000_NS12placeholders2_4E[1];
.global .align 1 .b8 _ZN34_INTERNAL_99dc98e3_4_k_cu__Z4testv6thrust24THRUST_300001_SM_1000_NS12placeholders2_5E[1];
.global .align 1 .b8 _ZN34_INTERNAL_99dc98e3_4_k_cu__Z4testv6thrust24THRUST_300001_SM_1000_NS12placeholders2_6E[1];
.global .align 1 .b8 _ZN34_INTERNAL_99dc98e3_4_k_cu__Z4testv6thrust24THRUST_300001_SM_1000_NS12placeholders2_7E[1];
.global .align 1 .b8 _ZN34_INTERNAL_99dc98e3_4_k_cu__Z4testv6thrust24THRUST_300001_SM_1000_NS12placeholders2_8E[1];
.global .align 1 .b8 _ZN34_INTERNAL_99dc98e3_4_k_cu__Z4testv6thrust24THRUST_300001_SM_1000_NS12placeholders2_9E[1];
.global .align 1 .b8 _ZN34_INTERNAL_99dc98e3_4_k_cu__Z4testv6thrust24THRUST_300001_SM_1000_NS12placeholders3_10E[1];
.global .align 1 .b8 _ZN34_INTERNAL_99dc98e3_4_k_cu__Z4testv6thrust24THRUST_300001_SM_1000_NS3seqE[1];
.global .align 1 .b8 _ZN34_INTERNAL_99dc98e3_4_k_cu__Z4testv6thrust24THRUST_300001_SM_1000_NS6deviceE[1];

.visible .entry _ZN3cub18CUB_300001_SM_10006detail11EmptyKernelIvEEvv()
{


	ret;

}
	// .globl	_ZN3cub18CUB_300001_SM_10006detail8for_each13static_kernelINS2_12policy_hub_t12policy_500_tElN6thrust24THRUST_300001_SM_1000_NS8cuda_cub13__swap_ranges6swap_fINS7_6detail15normal_iteratorINS7_10device_ptrIiEEEENS7_16reverse_iteratorISF_EEEEEEvT0_T1_
.visible .entry _ZN3cub18CUB_300001_SM_10006detail8for_each13static_kernelINS2_12policy_hub_t12policy_500_tElN6thrust24THRUST_300001_SM_1000_NS8cuda_cub13__swap_ranges6swap_fINS7_6detail15normal_iteratorINS7_10device_ptrIiEEEENS7_16reverse_iteratorISF_EEEEEEvT0_T1_(
	.param .u64 _ZN3cub18CUB_300001_SM_10006detail8for_each13static_kernelINS2_12policy_hub_t12policy_500_tElN6thrust24THRUST_300001_SM_1000_NS8cuda_cub13__swap_ranges6swap_fINS7_6detail15normal_iteratorINS7_10device_ptrIiEEEENS7_16reverse_iteratorISF_EEEEEEvT0_T1__param_0,
	.param .align 8 .b8 _ZN3cub18CUB_300001_SM_10006detail8for_each13static_kernelINS2_12policy_hub_t12policy_500_tElN6thrust24THRUST_300001_SM_1000_NS8cuda_cub13__swap_ranges6swap_fINS7_6detail15normal_iteratorINS7_10device_ptrIiEEEENS7_16reverse_iteratorISF_EEEEEEvT0_T1__param_1[16]
)
.maxntid 256
{
	.reg .pred 	%p<4>;
	.reg .b32 	%r<14>;
	.reg .b64 	%rd<26>;

	ld.param.u64 	%rd8, [_ZN3cub18CUB_300001_SM_10006detail8for_each13static_kernelINS2_12policy_hub_t12policy_500_tElN6thrust24THRUST_300001_SM_1000_NS8cuda_cub13__swap_ranges6swap_fINS7_6detail15normal_iteratorINS7_10device_ptrIiEEEENS7_16reverse_iteratorISF_EEEEEEvT0_T1__param_1+8];
	ld.param.u64 	%rd7, [_ZN3cub18CUB_300001_SM_10006detail8for_each13static_kernelINS2_12policy_hub_t12policy_500_tElN6thrust24THRUST_300001_SM_1000_NS8cuda_cub13__swap_ranges6swap_fINS7_6detail15normal_iteratorINS7_10device_ptrIiEEEENS7_16reverse_iteratorISF_EEEEEEvT0_T1__param_1];
	ld.param.u64 	%rd9, [_ZN3cub18CUB_300001_SM_10006detail8for_each13static_kernelINS2_12policy_hub_t12policy_500_tElN6thrust24THRUST_300001_SM_1000_NS8cuda_cub13__swap_ranges6swap_fINS7_6detail15normal_iteratorINS7_10device_ptrIiEEEENS7_16reverse_iteratorISF_EEEEEEvT0_T1__param_0];
	mov.u32 	%r1, %ctaid.x;
	mul.wide.u32 	%rd1, %r1, 512;
	sub.s64 	%rd2, %rd9, %rd1;
	setp.lt.s64 	%p1, %rd2, 512;
	@%p1 bra 	$L__BB1_2;
	cvta.to.global.u64 	%rd19, %rd8;
	mov.u32 	%r9, %tid.x;
	cvta.to.global.u64 	%rd20, %rd7;
	cvt.u64.u32 	%rd21, %r9;
	add.s64 	%rd22, %rd1, %rd21;
	shl.b64 	%rd23, %rd22, 2;
	add.s64 	%rd24, %rd20, %rd23;
	ld.global.u32 	%r10, [%rd24];
	sub.s64 	%rd25, %rd19, %rd23;
	ld.global.u32 	%r11, [%rd25+-4];
	st.global.u32 	[%rd24], %r11;
	st.global.u32 	[%rd25+-4], %r10;
	ld.global.u32 	%r12, [%rd24+1024];
	ld.global.u32 	%r13, [%rd25+-1028];
	st.global.u32 	[%rd24+1024], %r13;
	st.global.u32 	[%rd25+-1028], %r12;
	bra.uni 	$L__BB1_6;
$L__BB1_2:
	cvta.to.global.u64 	%rd3, %rd7;
	cvta.to.global.u64 	%rd4, %rd8;
	mov.u32 	%r2, %tid.x;
	cvt.s64.s32 	%rd5, %rd2;
	cvt.u64.u32 	%rd6, %r2;
	setp.le.s64 	%p2, %rd5, %rd6;
	@%p2 bra 	$L__BB1_4;
	add.s64 	%rd10, %rd1, %rd6;
	shl.b64 	%rd11, %rd10, 2;
	add.s64 	%rd12, %rd3, %rd11;
	ld.global.u32 	%r3, [%rd12];
	sub.s64 	%rd13, %rd4, %rd11;
	ld.global.u32 	%r4, [%rd13+-4];
	st.global.u32 	[%rd12], %r4;
	st.global.u32 	[%rd13+-4], %r3;
$L__BB1_4:
	cvt.u32.u64 	%r5, %rd6;
	add.s32 	%r6, %r5, 256;
	cvt.u64.u32 	%rd14, %r6;
	setp.le.s64 	%p3, %rd5, %rd14;
	@%p3 bra 	$L__BB1_6;
	add.s64 	%rd15, %rd1, %rd6;
	shl.b64 	%rd16, %rd15, 2;
	add.s64 	%rd17, %rd3, %rd16;
	ld.global.u32 	%r7, [%rd17+1024];
	sub.s64 	%rd18, %rd4, %rd16;
	ld.global.u32 	%r8, [%rd18+-1028];
	st.global.u32 	[%rd17+1024], %r8;
	st.global.u32 	[%rd18+-1028], %r7;
$L__BB1_6:
	ret;

}


// ===== COMPILED SASS (sm_100) =====

	.target	sm_100

	.elftype	@"ET_EXEC"


//--------------------- .note.nv.tkinfo           --------------------------
	.section	.note.nv.tkinfo,"",@"SHT_NOTE"
	.sectionflags	@"SHF_NOTE_NV_TKINFO"
	.tkinfo
        /*0018*/ 	.word	0x00000002
        /*0030*/ 	.string	""
        /*0030*/ 	.string	"ptxas"
        /*0030*/ 	.string	"Cuda compilation tools, release 13.0, V13.0.88"
        /*0030*/ 	.string	"Build cuda_13.0.r13.0/compiler.36424714_0"
        /*0030*/ 	.string	"-arch sm_100 -m 64 "



//--------------------- .note.nv.cuinfo           --------------------------
	.section	.note.nv.cuinfo,"",@"SHT_NOTE"
	.sectionflags	@"SHF_NOTE_NV_CUINFO"
        /*0018*/ 	.short	0x0002
        /*001a*/ 	.short	0x0064
        /*001c*/ 	.short	0x0082
	.zero		2


//--------------------- .nv.info                  --------------------------
	.section	.nv.info,"",@"SHT_CUDA_INFO"
	.align	4


	//----- nvinfo : EIATTR_REGCOUNT
	.align		4
        /*0000*/ 	.byte	0x04, 0x2f
        /*0002*/ 	.short	(.L_46 - .L_45)
	.align		4
.L_45:
        /*0004*/ 	.word	index@(_ZN3cub18CUB_300001_SM_10006detail11EmptyKernelIvEEvv)
        /*0008*/ 	.word	0x00000004


	//----- nvinfo : EIATTR_FRAME_SIZE
	.align		4
.L_46:
        /*000c*/ 	.byte	0x04, 0x11
        /*000e*/ 	.short	(.L_48 - .L_47)
	.align		4
.L_47:
        /*0010*/ 	.word	index@(_ZN3cub18CUB_300001_SM_10006detail11EmptyKernelIvEEvv)
        /*0014*/ 	.word	0x00000000


	//----- nvinfo : EIATTR_REGCOUNT
	.align		4
.L_48:
        /*0018*/ 	.byte	0x04, 0x2f
        /*001a*/ 	.short	(.L_50 - .L_49)
	.align		4
.L_49:
        /*001c*/ 	.word	index@(_ZN3cub18CUB_300001_SM_10006detail8for_each13static_kernelINS2_12policy_hub_t12policy_500_tElN6thrust24THRUST_300001_SM_1000_NS8cuda_cub13__swap_ranges6swap_fINS7_6detail15normal_iteratorINS7_10device_ptrIiEEEENS7_16reverse_iteratorISF_EEEEEEvT0_T1_)
        /*0020*/ 	.word	0x00000010


	//----- nvinfo : EIATTR_FRAME_SIZE
	.align		4
.L_50:
        /*0024*/ 	.byte	0x04, 0x11
        /*0026*/ 	.short	(.L_52 - .L_51)
	.align		4
.L_51:
        /*0028*/ 	.word	index@(_ZN3cub18CUB_300001_SM_10006detail8for_each13static_kernelINS2_12policy_hub_t12policy_500_tElN6thrust24THRUST_300001_SM_1000_NS8cuda_cub13__swap_ranges6swap_fINS7_6detail15normal_iteratorINS7_10device_ptrIiEEEENS7_16reverse_iteratorISF_EEEEEEvT0_T1_)
        /*002c*/ 	.word	0x00000000


	//----- nvinfo : EIATTR_MIN_STACK_SIZE
	.align		4
.L_52:
        /*0030*/ 	.byte	0x04, 0x12
        /*0032*/ 	.short	(.L_54 - .L_53)
	.align		4
.L_53:
        /*0034*/ 	.word	index@(_ZN3cub18CUB_300001_SM_10006detail8for_each13static_kernelINS2_12policy_hub_t12policy_500_tElN6thrust24THRUST_300001_SM_1000_NS8cuda_cub13__swap_ranges6swap_fINS7_6detail15normal_iteratorINS7_10device_ptrIiEEEENS7_16reverse_iteratorISF_EEEEEEvT0_T1_)
        /*0038*/ 	.word	0x00000000


	//----- nvinfo : EIATTR_MIN_STACK_SIZE
	.align		4
.L_54:
        /*003c*/ 	.byte	0x04, 0x12
        /*003e*/ 	.short	(.L_56 - .L_55)
	.align		4
.L_55:
        /*0040*/ 	.word	index@(_ZN3cub18CUB_300001_SM_10006detail11EmptyKernelIvEEvv)
        /*0044*/ 	.word	0x00000000
.L_56:


//--------------------- .nv.compat                --------------------------
	.section	.nv.compat,"",@"SHT_CUDA_COMPAT_INFO"
	.align	4
        /*0000*/ 	.byte	0x02, 0x09, 0x00, 0x00, 0x02, 0x02, 0x01, 0x00, 0x02, 0x05, 0x05, 0x00, 0x03, 0x07, 0x01, 0x01
        /*0010*/ 	.byte	0x02, 0x03, 0x00, 0x00, 0x02, 0x06, 0x01, 0x00, 0x04, 0x0b, 0x08, 0x00, 0x09, 0x00, 0x00, 0x00
        /*0020*/ 	.byte	0x00, 0x00, 0x00, 0x00


//--------------------- .nv.info._ZN3cub18CUB_300001_SM_10006detail8for_each13static_kernelINS2_12policy_hub_t12policy_500_tElN6thrust24THRUST_300001_SM_1000_NS8cuda_cub13__swap_ranges6swap_fINS7_6detail15normal_iteratorINS7_10device_ptrIiEEEENS7_16reverse_iteratorISF_EEEEEEvT0_T1_ --------------------------
	.section	.nv.info._ZN3cub18CUB_300001_SM_10006detail8for_each13static_kernelINS2_12policy_hub_t12policy_500_tElN6thrust24THRUST_300001_SM_1000_NS8cuda_cub13__swap_ranges6swap_fINS7_6detail15normal_iteratorINS7_10device_ptrIiEEEENS7_16reverse_iteratorISF_EEEEEEvT0_T1_,"",@"SHT_CUDA_INFO"
	.sectionflags	@""
	.align	4


	//----- nvinfo : EIATTR_CUDA_API_VERSION
	.align		4
        /*0000*/ 	.byte	0x04, 0x37
        /*0002*/ 	.short	(.L_58 - .L_57)
.L_57:
        /*0004*/ 	.word	0x00000082


	//----- nvinfo : EIATTR_KPARAM_INFO
	.align		4
.L_58:
        /*0008*/ 	.byte	0x04, 0x17
        /*000a*/ 	.short	(.L_60 - .L_59)
.L_59:
        /*000c*/ 	.word	0x00000000
        /*0010*/ 	.short	0x0001
        /*0012*/ 	.short	0x0008
        /*0014*/ 	.byte	0x00, 0xf0, 0x41, 0x00


	//----- nvinfo : EIATTR_KPARAM_INFO
	.align		4
.L_60:
        /*0018*/ 	.byte	0x04, 0x17
        /*001a*/ 	.short	(.L_62 - .L_61)
.L_61:
        /*001c*/ 	.word	0x00000000
        /*0020*/ 	.short	0x0000
        /*0022*/ 	.short	0x0000
        /*0024*/ 	.byte	0x00, 0xf0, 0x21, 0x00


	//----- nvinfo : EIATTR_SPARSE_MMA_MASK
	.align		4
.L_62:
        /*0028*/ 	.byte	0x03, 0x50
        /*002a*/ 	.short	0x0000


	//----- nvinfo : EIATTR_MAXREG_COUNT
	.align		4
        /*002c*/ 	.byte	0x03, 0x1b
        /*002e*/ 	.short	0x00ff


	//----- nvinfo : EIATTR_MERCURY_ISA_VERSION
	.align		4
        /*0030*/ 	.byte	0x03, 0x5f
        /*0032*/ 	.short	0x0101


	//----- nvinfo : EIATTR_VRC_CTA_INIT_COUNT
	.align		4
        /*0034*/ 	.byte	0x02, 0x4a
	.zero		1
	.zero		1


	//----- nvinfo : EIATTR_EXIT_INSTR_OFFSETS
	.align		4
        /*0038*/ 	.byte	0x04, 0x1c
        /*003a*/ 	.short	(.L_64 - .L_63)


	//   ....[0]....
.L_63:
        /*003c*/ 	.word	0x000001d0


	//   ....[1]....
        /*0040*/ 	.word	0x00000380


	//   ....[2]....
        /*0044*/ 	.word	0x00000470


	//----- nvinfo : EIATTR_MAX_THREADS
	.align		4
.L_64:
        /*0048*/ 	.byte	0x04, 0x05
        /*004a*/ 	.short	(.L_66 - .L_65)
.L_65:
        /*004c*/ 	.word	0x00000100
        /*0050*/ 	.word	0x00000001
        /*0054*/ 	.word	0x00000001


	//----- nvinfo : EIATTR_CRS_STACK_SIZE
	.align		4
.L_66:
        /*0058*/ 	.byte	0x04, 0x1e
        /*005a*/ 	.short	(.L_68 - .L_67)
.L_67:
        /*005c*/ 	.word	0x00000000


	//----- nvinfo : EIATTR_CBANK_PARAM_SIZE
	.align		4
.L_68:
        /*0060*/ 	.byte	0x03, 0x19
        /*0062*/ 	.short	0x0018


	//----- nvinfo : EIATTR_PARAM_CBANK
	.align		4
        /*0064*/ 	.byte	0x04, 0x0a
        /*0066*/ 	.short	(.L_70 - .L_69)
	.align		4
.L_69:
        /*0068*/ 	.word	index@(.nv.constant0._ZN3cub18CUB_300001_SM_10006detail8for_each13static_kernelINS2_12policy_hub_t12policy_500_tElN6thrust24THRUST_300001_SM_1000_NS8cuda_cub13__swap_ranges6swap_fINS7_6detail15normal_iteratorINS7_10device_ptrIiEEEENS7_16reverse_iteratorISF_EEEEEEvT0_T1_)
        /*006c*/ 	.short	0x0380
        /*006e*/ 	.short	0x0018


	//----- nvinfo : EIATTR_SW_WAR
	.align		4
.L_70:
        /*0070*/ 	.byte	0x04, 0x36
        /*0072*/ 	.short	(.L_72 - .L_71)
.L_71:
        /*0074*/ 	.word	0x00000008
.L_72:


//--------------------- .nv.info._ZN3cub18CUB_300001_SM_10006detail11EmptyKernelIvEEvv --------------------------
	.section	.nv.info._ZN3cub18CUB_300001_SM_10006detail11EmptyKernelIvEEvv,"",@"SHT_CUDA_INFO"
	.sectionflags	@""
	.align	4


	//----- nvinfo : EIATTR_CUDA_API_VERSION
	.align		4
        /*0000*/ 	.byte	0x04, 0x37
        /*0002*/ 	.short	(.L_74 - .L_73)
.L_73:
        /*0004*/ 	.word	0x00000082


	//----- nvinfo : EIATTR_SPARSE_MMA_MASK
	.align		4
.L_74:
        /*0008*/ 	.byte	0x03, 0x50
        /*000a*/ 	.short	0x0000


	//----- nvinfo : EIATTR_MAXREG_COUNT
	.align		4
        /*000c*/ 	.byte	0x03, 0x1b
        /*000e*/ 	.short	0x00ff


	//----- nvinfo : EIATTR_MERCURY_ISA_VERSION
	.align		4
        /*0010*/ 	.byte	0x03, 0x5f
        /*0012*/ 	.short	0x0101


	//----- nvinfo : EIATTR_VRC_CTA_INIT_COUNT
	.align		4
        /*0014*/ 	.byte	0x02, 0x4a
	.zero		1
	.zero		1


	//----- nvinfo : EIATTR_EXIT_INSTR_OFFSETS
	.align		4
        /*0018*/ 	.byte	0x04, 0x1c
        /*001a*/ 	.short	(.L_76 - .L_75)


	//   ....[0]....
.L_75:
        /*001c*/ 	.word	0x00000010


	//----- nvinfo : EIATTR_SW_WAR
	.align		4
.L_76:
        /*0020*/ 	.byte	0x04, 0x36
        /*0022*/ 	.short	(.L_78 - .L_77)
.L_77:
        /*0024*/ 	.word	0x00000008
.L_78:


//--------------------- .nv.callgraph             --------------------------
	.section	.nv.callgraph,"",@"SHT_CUDA_CALLGRAPH"
	.align	4
	.sectionentsize	8
	.align		4
        /*0000*/ 	.word	0x00000000
	.align		4
        /*0004*/ 	.word	0xffffffff
	.align		4
        /*0008*/ 	.word	0x00000000
	.align		4
        /*000c*/ 	.word	0xfffffffe
	.align		4
        /*0010*/ 	.word	0x00000000
	.align		4
        /*0014*/ 	.word	0xfffffffd
	.align		4
        /*0018*/ 	.word	0x00000000
	.align		4
        /*001c*/ 	.word	0xfffffffc


//--------------------- .nv.constant4             --------------------------
	.section	.nv.constant4,"a",@progbits
	.align	8
	.align		8
.nv.constant4:
        /*0000*/ 	.dword	_ZN34_INTERNAL_99dc98e3_4_k_cu__Z4testv4cuda3std3__45__cpo5beginE
	.align		8
        /*0008*/ 	.dword	_ZN34_INTERNAL_99dc98e3_4_k_cu__Z4testv4cuda3std3__45__cpo3endE
	.align		8
        /*0010*/ 	.dword	_ZN34_INTERNAL_99dc98e3_4_k_cu__Z4testv4cuda3std3__45__cpo6cbeginE
	.align		8
        /*0018*/ 	.dword	_ZN34_INTERNAL_99dc98e3_4_k_cu__Z4testv4cuda3std3__45__cpo4cendE
	.align		8
        /*0020*/ 	.dword	_ZN34_INTERNAL_99dc98e3_4_k_cu__Z4testv4cuda3std3__45__cpo6rbeginE
	.align		8
        /*0028*/ 	.dword	_ZN34_INTERNAL_99dc98e3_4_k_cu__Z4testv4cuda3std3__45__cpo4rendE
	.align		8
        /*0030*/ 	.dword	_ZN34_INTERNAL_99dc98e3_4_k_cu__Z4testv4cuda3std3__45__cpo7crbeginE
	.align		8
        /*0038*/ 	.dword	_ZN34_INTERNAL_99dc98e3_4_k_cu__Z4testv4cuda3std3__45__cpo5crendE
	.align		8
        /*0040*/ 	.dword	_ZN34_INTERNAL_99dc98e3_4_k_cu__Z4testv4cuda3std3__436_GLOBAL__N__99dc98e3_4_k_cu__Z4testv6ignoreE
	.align		8
        /*0048*/ 	.dword	_ZN34_INTERNAL_99dc98e3_4_k_cu__Z4testv4cuda3std3__419piecewise_constructE
	.align		8
        /*0050*/ 	.dword	_ZN34_INTERNAL_99dc98e3_4_k_cu__Z4testv4cuda3std3__48in_placeE
	.align		8
        /*0058*/ 	.dword	_ZN34_INTERNAL_99dc98e3_4_k_cu__Z4testv4cuda3std3__420unreachable_sentinelE
	.align		8
        /*0060*/ 	.dword	_ZN34_INTERNAL_99dc98e3_4_k_cu__Z4testv4cuda3std3__47nulloptE
	.align		8
        /*0068*/ 	.dword	_ZN34_INTERNAL_99dc98e3_4_k_cu__Z4testv4cuda3std3__48unexpectE
	.align		8
        /*0070*/ 	.dword	_ZN34_INTERNAL_99dc98e3_4_k_cu__Z4testv4cuda3std6ranges3__45__cpo4swapE
	.align		8
        /*0078*/ 	.dword	_ZN34_INTERNAL_99dc98e3_4_k_cu__Z4testv4cuda3std6ranges3__45__cpo9iter_moveE
	.align		8
        /*0080*/ 	.dword	_ZN34_INTERNAL_99dc98e3_4_k_cu__Z4testv4cuda3std6ranges3__45__cpo5beginE
	.align		8
        /*0088*/ 	.dword	_ZN34_INTERNAL_99dc98e3_4_k_cu__Z4testv4cuda3std6ranges3__45__cpo3endE
	.align		8
        /*0090*/ 	.dword	_ZN34_INTERNAL_99dc98e3_4_k_cu__Z4testv4cuda3std6ranges3__45__cpo6cbeginE
	.align		8
        /*0098*/ 	.dword	_ZN34_INTERNAL_99dc98e3_4_k_cu__Z4testv4cuda3std6ranges3__45__cpo4cendE
	.align		8
        /*00a0*/ 	.dword	_ZN34_INTERNAL_99dc98e3_4_k_cu__Z4testv4cuda3std6ranges3__45__cpo7advanceE
	.align		8
        /*00a8*/ 	.dword	_ZN34_INTERNAL_99dc98e3_4_k_cu__Z4testv4cuda3std6ranges3__45__cpo9iter_swapE
	.align		8
        /*00b0*/ 	.dword	_ZN34_INTERNAL_99dc98e3_4_k_cu__Z4testv4cuda3std6ranges3__45__cpo4nextE
	.align		8
        /*00b8*/ 	.dword	_ZN34_INTERNAL_99dc98e3_4_k_cu__Z4testv4cuda3std6ranges3__45__cpo4prevE
	.align		8
        /*00c0*/ 	.dword	_ZN34_INTERNAL_99dc98e3_4_k_cu__Z4testv4cuda3std6ranges3__45__cpo4dataE
	.align		8
        /*00c8*/ 	.dword	_ZN34_INTERNAL_99dc98e3_4_k_cu__Z4testv4cuda3std6ranges3__45__cpo5cdataE
	.align		8
        /*00d0*/ 	.dword	_ZN34_INTERNAL_99dc98e3_4_k_cu__Z4testv4cuda3std6ranges3__45__cpo4sizeE
	.align		8
        /*00d8*/ 	.dword	_ZN34_INTERNAL_99dc98e3_4_k_cu__Z4testv4cuda3std6ranges3__45__cpo5ssizeE
	.align		8
        /*00e0*/ 	.dword	_ZN34_INTERNAL_99dc98e3_4_k_cu__Z4testv4cuda3std6ranges3__45__cpo8distanceE
	.align		8
        /*00e8*/ 	.dword	_ZN34_INTERNAL_99dc98e3_4_k_cu__Z4testv6thrust24THRUST_300001_SM_1000_NS8cuda_cub3parE
	.align		8
        /*00f0*/ 	.dword	_ZN34_INTERNAL_99dc98e3_4_k_cu__Z4testv6thrust24THRUST_300001_SM_1000_NS8cuda_cub10par_nosyncE
	.align		8
        /*00f8*/ 	.dword	_ZN34_INTERNAL_99dc98e3_4_k_cu__Z4testv6thrust24THRUST_300001_SM_1000_NS6system6detail10sequential3seqE
	.align		8
        /*0100*/ 	.dword	_ZN34_INTERNAL_99dc98e3_4_k_cu__Z4testv6thrust24THRUST_300001_SM_1000_NS6system3cpp3parE
	.align		8
        /*0108*/ 	.dword	_ZN34_INTERNAL_99dc98e3_4_k_cu__Z4testv6thrust24THRUST_300001_SM_1000_NS12placeholders2_1E
	.align		8
        /*0110*/ 	.dword	_ZN34_INTERNAL_99dc98e3_4_k_cu__Z4testv6thrust24THRUST_300001_SM_1000_NS12placeholders2_2E
	.align		8
        /*0118*/ 	.dword	_ZN34_INTERNAL_99dc98e3_4_k_cu__Z4testv6thrust24THRUST_300001_SM_1000_NS12placeholders2_3E
	.align		8
        /*0120*/ 	.dword	_ZN34_INTERNAL_99dc98e3_4_k_cu__Z4testv6thrust24THRUST_300001_SM_1000_NS12placeholders2_4E
	.align		8
        /*0128*/ 	.dword	_ZN34_INTERNAL_99dc98e3_4_k_cu__Z4testv6thrust24THRUST_300001_SM_1000_NS12placeholders2_5E
	.align		8
        /*0130*/ 	.dword	_ZN34_INTERNAL_99dc98e3_4_k_cu__Z4testv6thrust24THRUST_300001_SM_1000_NS12placeholders2_6E
	.align		8
        /*0138*/ 	.dword	_ZN34_INTERNAL_99dc98e3_4_k_cu__Z4testv6thrust24THRUST_300001_SM_1000_NS12placeholders2_7E
	.align		8
        /*0140*/ 	.dword	_ZN34_INTERNAL_99dc98e3_4_k_cu__Z4testv6thrust24THRUST_300001_SM_1000_NS12placeholders2_8E
	.align		8
        /*0148*/ 	.dword	_ZN34_INTERNAL_99dc98e3_4_k_cu__Z4testv6thrust24THRUST_300001_SM_1000_NS12placeholders2_9E
	.align		8
        /*0150*/ 	.dword	_ZN34_INTERNAL_99dc98e3_4_k_cu__Z4testv6thrust24THRUST_300001_SM_1000_NS12placeholders3_10E
	.align		8
        /*0158*/ 	.dword	_ZN34_INTERNAL_99dc98e3_4_k_cu__Z4testv6thrust24THRUST_300001_SM_1000_NS3seqE
	.align		8
        /*0160*/ 	.dword	_ZN34_INTERNAL_99dc98e3_4_k_cu__Z4testv6thrust24THRUST_300001_SM_1000_NS6deviceE


//--------------------- .text._ZN3cub18CUB_300001_SM_10006detail8for_each13static_kernelINS2_12policy_hub_t12policy_500_tElN6thrust24THRUST_300001_SM_1000_NS8cuda_cub13__swap_ranges6swap_fINS7_6detail15normal_iteratorINS7_10device_ptrIiEEEENS7_16reverse_iteratorISF_EEEEEEvT0_T1_ --------------------------
	.section	.text._ZN3cub18CUB_300001_SM_10006detail8for_each13static_kernelINS2_12policy_hub_t12policy_500_tElN6thrust24THRUST_300001_SM_1000_NS8cuda_cub13__swap_ranges6swap_fINS7_6detail15normal_iteratorINS7_10device_ptrIiEEEENS7_16reverse_iteratorISF_EEEEEEvT0_T1_,"ax",@progbits
	.align	128
        .global         _ZN3cub18CUB_300001_SM_10006detail8for_each13static_kernelINS2_12policy_hub_t12policy_500_tElN6thrust24THRUST_300001_SM_1000_NS8cuda_cub13__swap_ranges6swap_fINS7_6detail15normal_iteratorINS7_10device_ptrIiEEEENS7_16reverse_iteratorISF_EEEEEEvT0_T1_
        .type           _ZN3cub18CUB_300001_SM_10006detail8for_each13static_kernelINS2_12policy_hub_t12policy_500_tElN6thrust24THRUST_300001_SM_1000_NS8cuda_cub13__swap_ranges6swap_fINS7_6detail15normal_iteratorINS7_10device_ptrIiEEEENS7_16reverse_iteratorISF_EEEEEEvT0_T1_,@function
        .size           _ZN3cub18CUB_300001_SM_10006detail8for_each13static_kernelINS2_12policy_hub_t12policy_500_tElN6thrust24THRUST_300001_SM_1000_NS8cuda_cub13__swap_ranges6swap_fINS7_6detail15normal_iteratorINS7_10device_ptrIiEEEENS7_16reverse_iteratorISF_EEEEEEvT0_T1_,(.L_x_5 - _ZN3cub18CUB_300001_SM_10006detail8for_each13static_kernelINS2_12policy_hub_t12policy_500_tElN6thrust24THRUST_300001_SM_1000_NS8cuda_cub13__swap_ranges6swap_fINS7_6detail15normal_iteratorINS7_10device_ptrIiEEEENS7_16reverse_iteratorISF_EEEEEEvT0_T1_)
        .other          _ZN3cub18CUB_300001_SM_10006detail8for_each13static_kernelINS2_12policy_hub_t12policy_500_tElN6thrust24THRUST_300001_SM_1000_NS8cuda_cub13__swap_ranges6swap_fINS7_6detail15normal_iteratorINS7_10device_ptrIiEEEENS7_16reverse_iteratorISF_EEEEEEvT0_T1_,@"STO_CUDA_ENTRY STV_DEFAULT"
_ZN3cub18CUB_300001_SM_10006detail8for_each13static_kernelINS2_12policy_hub_t12policy_500_tElN6thrust24THRUST_300001_SM_1000_NS8cuda_cub13__swap_ranges6swap_fINS7_6detail15normal_iteratorINS7_10device_ptrIiEEEENS7_16reverse_iteratorISF_EEEEEEvT0_T1_:
.text._ZN3cub18CUB_300001_SM_10006detail8for_each13static_kernelINS2_12policy_hub_t12policy_500_tElN6thrust24THRUST_300001_SM_1000_NS8cuda_cub13__swap_ranges6swap_fINS7_6detail15normal_iteratorINS7_10device_ptrIiEEEENS7_16reverse_iteratorISF_EEEEEEvT0_T1_:
[----:B------:R-:W-:Y:S08]  /*0000*/  LDC R1, c[0x0][0x37c] ;  /* 0x0000df00ff017b82 */ /* 0x000ff00000000800 */
[----:B------:R-:W0:Y:S01]  /*0010*/  S2UR UR4, SR_CTAID.X ;  /* 0x00000000000479c3 */ /* 0x000e220000002500 */
[----:B------:R-:W1:Y:S01]  /*0020*/  LDCU.64 UR6, c[0x0][0x380] ;  /* 0x00007000ff0677ac */ /* 0x000e620008000a00 */
[----:B------:R-:W2:Y:S01]  /*0030*/  LDCU.64 UR8, c[0x0][0x358] ;  /* 0x00006b00ff0877ac */ /* 0x000ea20008000a00 */
[----:B0-----:R-:W-:-:S04]  /*0040*/  UIMAD.WIDE.U32 UR4, UR4, 0x200, URZ ;  /* 0x00000200040478a5 */ /* 0x001fc8000f8e00ff */
[----:B-1----:R-:W-:-:S04]  /*0050*/  UIADD3 UR6, UP0, UPT, -UR4, UR6, URZ ;  /* 0x0000000604067290 */ /* 0x002fc8000ff1e1ff */
[----:B------:R-:W-:Y:S02]  /*0060*/  UIADD3.X UR7, UPT, UPT, ~UR5, UR7, URZ, UP0, !UPT ;  /* 0x0000000705077290 */ /* 0x000fe400087fe5ff */
[----:B------:R-:W-:-:S04]  /*0070*/  UISETP.GE.U32.AND UP0, UPT, UR6, 0x200, UPT ;  /* 0x000002000600788c */ /* 0x000fc8000bf06070 */
[----:B------:R-:W-:-:S09]  /*0080*/  UISETP.GE.AND.EX UP0, UPT, UR7, URZ, UPT, UP0 ;  /* 0x000000ff0700728c */ /* 0x000fd2000bf06300 */
[----:B--2---:R-:W-:Y:S05]  /*0090*/  BRA.U !UP0, `(.L_x_0) ;  /* 0x0000000108507547 */ /* 0x004fea000b800000 */
[----:B------:R-:W0:Y:S01]  /*00a0*/  S2R R0, SR_TID.X ;  /* 0x0000000000007919 */ /* 0x000e220000002100 */
[----:B------:R-:W1:Y:S01]  /*00b0*/  LDCU.64 UR10, c[0x0][0x388] ;  /* 0x00007100ff0a77ac */ /* 0x000e620008000a00 */
[----:B------:R-:W2:Y:S01]  /*00c0*/  LDCU.64 UR12, c[0x0][0x390] ;  /* 0x00007200ff0c77ac */ /* 0x000ea20008000a00 */
[----:B0-----:R-:W-:-:S05]  /*00d0*/  IADD3 R0, P0, PT, R0, UR4, RZ ;  /* 0x0000000400007c10 */ /* 0x001fca000ff1e0ff */
[----:B------:R-:W-:Y:S02]  /*00e0*/  IMAD.SHL.U32 R4, R0, 0x4, RZ ;  /* 0x0000000400047824 */ /* 0x000fe400078e00ff */
[----:B------:R-:W-:-:S03]  /*00f0*/  IMAD.X R3, RZ, RZ, UR5, P0 ;  /* 0x00000005ff037e24 */ /* 0x000fc600080e06ff */
[----:B-1----:R-:W-:Y:S02]  /*0100*/  IADD3 R2, P0, PT, R4, UR10, RZ ;  /* 0x0000000a04027c10 */ /* 0x002fe4000ff1e0ff */
[----:B------:R-:W-:Y:S02]  /*0110*/  SHF.L.U64.HI R0, R0, 0x2, R3 ;  /* 0x0000000200007819 */ /* 0x000fe40000010203 */
[----:B--2---:R-:W-:Y:S02]  /*0120*/  IADD3 R4, P1, PT, -R4, UR12, RZ ;  /* 0x0000000c04047c10 */ /* 0x004fe4000ff3e1ff */
[C---:B------:R-:W-:Y:S02]  /*0130*/  IADD3.X R3, PT, PT, R0.reuse, UR11, RZ, P0, !PT ;  /* 0x0000000b00037c10 */ /* 0x040fe400087fe4ff */
[----:B------:R-:W-:-:S03]  /*0140*/  IADD3.X R5, PT, PT, ~R0, UR13, RZ, P1, !PT ;  /* 0x0000000d00057c10 */ /* 0x000fc60008ffe5ff */
[----:B------:R-:W2:Y:S04]  /*0150*/  LDG.E R7, desc[UR8][R2.64] ;  /* 0x0000000802077981 */ /* 0x000ea8000c1e1900 */
[----:B------:R-:W3:Y:S04]  /*0160*/  LDG.E R9, desc[UR8][R4.64+-0x4] ;  /* 0xfffffc0804097981 */ /* 0x000ee8000c1e1900 */
[----:B---3--:R-:W-:Y:S04]  /*0170*/  STG.E desc[UR8][R2.64], R9 ;  /* 0x0000000902007986 */ /* 0x008fe8000c101908 */
[----:B--2---:R-:W-:Y:S04]  /*0180*/  STG.E desc[UR8][R4.64+-0x4], R7 ;  /* 0xfffffc0704007986 */ /* 0x004fe8000c101908 */
[----:B------:R-:W2:Y:S04]  /*0190*/  LDG.E R13, desc[UR8][R4.64+-0x404] ;  /* 0xfffbfc08040d7981 */ /* 0x000ea8000c1e1900 */
[----:B------:R-:W3:Y:S04]  /*01a0*/  LDG.E R11, desc[UR8][R2.64+0x400] ;  /* 0x00040008020b7981 */ /* 0x000ee8000c1e1900 */
[----:B--2---:R-:W-:Y:S04]  /*01b0*/  STG.E desc[UR8][R2.64+0x400], R13 ;  /* 0x0004000d02007986 */ /* 0x004fe8000c101908 */
[----:B---3--:R-:W-:Y:S01]  /*01c0*/  STG.E desc[UR8][R4.64+-0x404], R11 ;  /* 0xfffbfc0b04007986 */ /* 0x008fe2000c101908 */
[----:B------:R-:W-:Y:S05]  /*01d0*/  EXIT ;  /* 0x000000000000794d */ /* 0x000fea0003800000 */
.L_x_0:
[----:B------:R-:W0:Y:S01]  /*01e0*/  S2R R0, SR_TID.X ;  /* 0x0000000000007919 */ /* 0x000e220000002100 */
[----:B------:R-:W-:Y:S01]  /*01f0*/  USHF.R.S32.HI UR7, URZ, 0x1f, UR6 ;  /* 0x0000001fff077899 */ /* 0x000fe20008011406 */
[----:B------:R-:W-:Y:S05]  /*0200*/  BSSY.RECONVERGENT B0, `(.L_x_1) ;  /* 0x0000017000007945 */ /* 0x000fea0003800200 */
[----:B------:R-:W-:Y:S01]  /*0210*/  IMAD.U32 R3, RZ, RZ, UR7 ;  /* 0x00000007ff037e24 */ /* 0x000fe2000f8e00ff */
[C---:B0-----:R-:W-:Y:S01]  /*0220*/  ISETP.LT.U32.AND P1, PT, R0.reuse, UR6, PT ;  /* 0x0000000600007c0c */ /* 0x041fe2000bf21070 */
[----:B------:R-:W-:-:S03]  /*0230*/  VIADD R2, R0, 0x100 ;  /* 0x0000010000027836 */ /* 0x000fc60000000000 */
[----:B------:R-:W-:Y:S02]  /*0240*/  ISETP.GT.AND.EX P1, PT, R3, RZ, PT, P1 ;  /* 0x000000ff0300720c */ /* 0x000fe40003f24310 */
[----:B------:R-:W-:Y:S01]  /*0250*/  ISETP.LT.U32.AND P0, PT, R2, UR6, PT ;  /* 0x0000000602007c0c */ /* 0x000fe2000bf01070 */
[----:B------:R-:W-:-:S05]  /*0260*/  IMAD.U32 R2, RZ, RZ, UR7 ;  /* 0x00000007ff027e24 */ /* 0x000fca000f8e00ff */
[----:B------:R-:W-:-:S05]  /*0270*/  ISETP.GT.AND.EX P0, PT, R2, RZ, PT, P0 ;  /* 0x000000ff0200720c */ /* 0x000fca0003f04300 */
[----:B------:R-:W-:Y:S08]  /*0280*/  @!P1 BRA `(.L_x_2) ;  /* 0x0000000000389947 */ /* 0x000ff00003800000 */
[----:B------:R-:W0:Y:S01]  /*0290*/  LDCU.64 UR10, c[0x0][0x388] ;  /* 0x00007100ff0a77ac */ /* 0x000e220008000a00 */
[----:B------:R-:W-:Y:S01]  /*02a0*/  IADD3 R2, P1, PT, R0, UR4, RZ ;  /* 0x0000000400027c10 */ /* 0x000fe2000ff3e0ff */
[----:B------:R-:W1:Y:S04]  /*02b0*/  LDCU.64 UR12, c[0x0][0x390] ;  /* 0x00007200ff0c77ac */ /* 0x000e680008000a00 */
[----:B------:R-:W-:Y:S02]  /*02c0*/  IMAD.X R3, RZ, RZ, UR5, P1 ;  /* 0x00000005ff037e24 */ /* 0x000fe400088e06ff */
[----:B------:R-:W-:-:S03]  /*02d0*/  IMAD.SHL.U32 R4, R2, 0x4, RZ ;  /* 0x0000000402047824 */ /* 0x000fc600078e00ff */
[----:B------:R-:W-:Y:S02]  /*02e0*/  SHF.L.U64.HI R5, R2, 0x2, R3 ;  /* 0x0000000202057819 */ /* 0x000fe40000010203 */
[C---:B0-----:R-:W-:Y:S02]  /*02f0*/  IADD3 R2, P1, PT, R4.reuse, UR10, RZ ;  /* 0x0000000a04027c10 */ /* 0x041fe4000ff3e0ff */
[----:B-1----:R-:W-:Y:S02]  /*0300*/  IADD3 R4, P2, PT, -R4, UR12, RZ ;  /* 0x0000000c04047c10 */ /* 0x002fe4000ff5e1ff */
[C---:B------:R-:W-:Y:S02]  /*0310*/  IADD3.X R3, PT, PT, R5.reuse, UR11, RZ, P1, !PT ;  /* 0x0000000b05037c10 */ /* 0x040fe40008ffe4ff */
[----:B------:R-:W-:-:S03]  /*0320*/  IADD3.X R5, PT, PT, ~R5, UR13, RZ, P2, !PT ;  /* 0x0000000d05057c10 */ /* 0x000fc600097fe5ff */
[----:B------:R-:W2:Y:S04]  /*0330*/  LDG.E R7, desc[UR8][R2.64] ;  /* 0x0000000802077981 */ /* 0x000ea8000c1e1900 */
[----:B------:R-:W3:Y:S04]  /*0340*/  LDG.E R9, desc[UR8][R4.64+-0x4] ;  /* 0xfffffc0804097981 */ /* 0x000ee8000c1e1900 */
[----:B---3--:R0:W-:Y:S04]  /*0350*/  STG.E desc[UR8][R2.64], R9 ;  /* 0x0000000902007986 */ /* 0x0081e8000c101908 */
[----:B--2---:R0:W-:Y:S02]  /*0360*/  STG.E desc[UR8][R4.64+-0x4], R7 ;  /* 0xfffffc0704007986 */ /* 0x0041e4000c101908 */
.L_x_2:
[----:B------:R-:W-:Y:S05]  /*0370*/  BSYNC.RECONVERGENT B0 ;  /* 0x0000000000007941 */ /* 0x000fea0003800200 */
.L_x_1:
[----:B------:R-:W-:Y:S05]  /*0380*/  @!P0 EXIT ;  /* 0x000000000000894d */ /* 0x000fea0003800000 */
[----:B------:R-:W1:Y:S01]  /*0390*/  LDCU.64 UR6, c[0x0][0x388] ;  /* 0x00007100ff0677ac */ /* 0x000e620008000a00 */
[----:B------:R-:W-:Y:S01]  /*03a0*/  IADD3 R0, P0, PT, R0, UR4, RZ ;  /* 0x0000000400007c10 */ /* 0x000fe2000ff1e0ff */
[----:B------:R-:W2:Y:S04]  /*03b0*/  LDCU.64 UR10, c[0x0][0x390] ;  /* 0x00007200ff0a77ac */ /* 0x000ea80008000a00 */
[----:B0-----:R-:W-:Y:S02]  /*03c0*/  IMAD.SHL.U32 R4, R0, 0x4, RZ ;  /* 0x0000000400047824 */ /* 0x001fe400078e00ff */
[----:B------:R-:W-:-:S05]  /*03d0*/  IMAD.X R3, RZ, RZ, UR5, P0 ;  /* 0x00000005ff037e24 */ /* 0x000fca00080e06ff */
[----:B------:R-:W-:Y:S02]  /*03e0*/  SHF.L.U64.HI R0, R0, 0x2, R3 ;  /* 0x0000000200007819 */ /* 0x000fe40000010203 */
[C---:B-1----:R-:W-:Y:S02]  /*03f0*/  IADD3 R2, P0, PT, R4.reuse, UR6, RZ ;  /* 0x0000000604027c10 */ /* 0x042fe4000ff1e0ff */
[----:B--2---:R-:W-:Y:S02]  /*0400*/  IADD3 R4, P1, PT, -R4, UR10, RZ ;  /* 0x0000000a04047c10 */ /* 0x004fe4000ff3e1ff */
[C---:B------:R-:W-:Y:S02]  /*0410*/  IADD3.X R3, PT, PT, R0.reuse, UR7, RZ, P0, !PT ;  /* 0x0000000700037c10 */ /* 0x040fe400087fe4ff */
[----:B------:R-:W-:-:S03]  /*0420*/  IADD3.X R5, PT, PT, ~R0, UR11, RZ, P1, !PT ;  /* 0x0000000b00057c10 */ /* 0x000fc60008ffe5ff */
[----:B------:R-:W2:Y:S04]  /*0430*/  LDG.E R7, desc[UR8][R2.64+0x400] ;  /* 0x0004000802077981 */ /* 0x000ea8000c1e1900 */
[----:B------:R-:W3:Y:S04]  /*0440*/  LDG.E R9, desc[UR8][R4.64+-0x404] ;  /* 0xfffbfc0804097981 */ /* 0x000ee8000c1e1900 */
[----:B---3--:R-:W-:Y:S04]  /*0450*/  STG.E desc[UR8][R2.64+0x400], R9 ;  /* 0x0004000902007986 */ /* 0x008fe8000c101908 */
[----:B--2---:R-:W-:Y:S01]  /*0460*/  STG.E desc[UR8][R4.64+-0x404], R7 ;  /* 0xfffbfc0704007986 */ /* 0x004fe2000c101908 */
[----:B------:R-:W-:Y:S05]  /*0470*/  EXIT ;  /* 0x000000000000794d */ /* 0x000fea0003800000 */
.L_x_3:
[----:B------:R-:W-:-:S00]  /*0480*/  BRA `(.L_x_3) ;  /* 0xfffffffc00fc7947 */ /* 0x000fc0000383ffff */
[----:B------:R-:W-:-:S00]  /*0490*/  NOP ;  /* 0x0000000000007918 */ /* 0x000fc00000000000 */
        /* <DEDUP_REMOVED lines=14> */
.L_x_5:


//--------------------- .text._ZN3cub18CUB_300001_SM_10006detail11EmptyKernelIvEEvv --------------------------
	.section	.text._ZN3cub18CUB_300001_SM_10006detail11EmptyKernelIvEEvv,"ax",@progbits
	.align	128
        .global         _ZN3cub18CUB_300001_SM_10006detail11EmptyKernelIvEEvv
        .type           _ZN3cub18CUB_300001_SM_10006detail11EmptyKernelIvEEvv,@function
        .size           _ZN3cub18CUB_300001_SM_10006detail11EmptyKernelIvEEvv,(.L_x_6 - _ZN3cub18CUB_300001_SM_10006detail11EmptyKernelIvEEvv)
        .other          _ZN3cub18CUB_300001_SM_10006detail11EmptyKernelIvEEvv,@"STO_CUDA_ENTRY STV_DEFAULT"
_ZN3cub18CUB_300001_SM_10006detail11EmptyKernelIvEEvv:
.text._ZN3cub18CUB_300001_SM_10006detail11EmptyKernelIvEEvv:
[----:B------:R-:W-:Y:S01]  /*0000*/  LDC R1, c[0x0][0x37c] ;  /* 0x0000df00ff017b82 */ /* 0x000fe20000000800 */
[----:B------:R-:W-:Y:S05]  /*0010*/  EXIT ;  /* 0x000000000000794d */ /* 0x000fea0003800000 */
.L_x_4:
        /* <DEDUP_REMOVED lines=14> */
.L_x_6:


//--------------------- .nv.shared.reserved.0     --------------------------
	.section	.nv.shared.reserved.0,"aw",@nobits
	.weak		__nv_reservedSMEM_offset_0_alias
	.size		__nv_reservedSMEM_offset_0_alias, 0, 64
	.other		__nv_reservedSMEM_offset_0_alias,@"STO_CUDA_RESERVED_SHARED STV_DEFAULT"
__nv_reservedSMEM_offset_0_alias:
	.zero		0
	.zero		64


//--------------------- .nv.global                --------------------------
	.section	.nv.global,"aw",@nobits
.nv.global:
	.type		_ZN34_INTERNAL_99dc98e3_4_k_cu__Z4testv6thrust24THRUST_300001_SM_1000_NS12placeholders2_8E,@object
	.size		_ZN34_INTERNAL_99dc98e3_4_k_cu__Z4testv6thrust24THRUST_300001_SM_1000_NS12placeholders2_8E,(_ZN34_INTERNAL_99dc98e3_4_k_cu__Z4testv4cuda3std3__436_GLOBAL__N__99dc98e3_4_k_cu__Z4testv6ignoreE - _ZN34_INTERNAL_99dc98e3_4_k_cu__Z4testv6thrust24THRUST_300001_SM_1000_NS12placeholders2_8E)
_ZN34_INTERNAL_99dc98e3_4_k_cu__Z4testv6thrust24THRUST_300001_SM_1000_NS12placeholders2_8E:
	.zero		1
	.type		_ZN34_INTERNAL_99dc98e3_4_k_cu__Z4testv4cuda3std3__436_GLOBAL__N__99dc98e3_4_k_cu__Z4testv6ignoreE,@object
	.size		_ZN34_INTERNAL_99dc98e3_4_k_cu__Z4testv4cuda3std3__436_GLOBAL__N__99dc98e3_4_k_cu__Z4testv6ignoreE,(_ZN34_INTERNAL_99dc98e3_4_k_cu__Z4testv4cuda3std6ranges3__45__cpo4dataE - _ZN34_INTERNAL_99dc98e3_4_k_cu__Z4testv4cuda3std3__436_GLOBAL__N__99dc98e3_4_k_cu__Z4testv6ignoreE)
_ZN34_INTERNAL_99dc98e3_4_k_cu__Z4testv4cuda3std3__436_GLOBAL__N__99dc98e3_4_k_cu__Z4testv6ignoreE:
	.zero		1
	.type		_ZN34_INTERNAL_99dc98e3_4_k_cu__Z4testv4cuda3std6ranges3__45__cpo4dataE,@object
	.size		_ZN34_INTERNAL_99dc98e3_4_k_cu__Z4testv4cuda3std6ranges3__45__cpo4dataE,(_ZN34_INTERNAL_99dc98e3_4_k_cu__Z4testv6thrust24THRUST_300001_SM_1000_NS6system3cpp3parE - _ZN34_INTERNAL_99dc98e3_4_k_cu__Z4testv4cuda3std6ranges3__45__cpo4dataE)
_ZN34_INTERNAL_99dc98e3_4_k_cu__Z4testv4cuda3std6ranges3__45__cpo4dataE:
	.zero		1
	.type		_ZN34_INTERNAL_99dc98e3_4_k_cu__Z4testv6thrust24THRUST_300001_SM_1000_NS6system3cpp3parE,@object
	.size		_ZN34_INTERNAL_99dc98e3_4_k_cu__Z4testv6thrust24THRUST_300001_SM_1000_NS6system3cpp3parE,(_ZN34_INTERNAL_99dc98e3_4_k_cu__Z4testv4cuda3std3__45__cpo5beginE - _ZN34_INTERNAL_99dc98e3_4_k_cu__Z4testv6thrust24THRUST_300001_SM_1000_NS6system3cpp3parE)
_ZN34_INTERNAL_99dc98e3_4_k_cu__Z4testv6thrust24THRUST_300001_SM_1000_NS6system3cpp3parE:
	.zero		1
	.type		_ZN34_INTERNAL_99dc98e3_4_k_cu__Z4testv4cuda3std3__45__cpo5beginE,@object
	.size		_ZN34_INTERNAL_99dc98e3_4_k_cu__Z4testv4cuda3std3__45__cpo5beginE,(_ZN34_INTERNAL_99dc98e3_4_k_cu__Z4testv4cuda3std6ranges3__45__cpo5beginE - _ZN34_INTERNAL_99dc98e3_4_k_cu__Z4testv4cuda3std3__45__cpo5beginE)
_ZN34_INTERNAL_99dc98e3_4_k_cu__Z4testv4cuda3std3__45__cpo5beginE:
	.zero		1
	.type		_ZN34_INTERNAL_99dc98e3_4_k_cu__Z4testv4cuda3std6ranges3__45__cpo5beginE,@object
	.size		_ZN34_INTERNAL_99dc98e3_4_k_cu__Z4testv4cuda3std6ranges3__45__cpo5beginE,(_ZN34_INTERNAL_99dc98e3_4_k_cu__Z4testv6thrust24THRUST_300001_SM_1000_NS6deviceE - _ZN34_INTERNAL_99dc98e3_4_k_cu__Z4testv4cuda3std6ranges3__45__cpo5beginE)
_ZN34_INTERNAL_99dc98e3_4_k_cu__Z4testv4cuda3std6ranges3__45__cpo5beginE:
	.zero		1
	.type		_ZN34_INTERNAL_99dc98e3_4_k_cu__Z4testv6thrust24THRUST_300001_SM_1000_NS6deviceE,@object
	.size		_ZN34_INTERNAL_99dc98e3_4_k_cu__Z4testv6thrust24THRUST_300001_SM_1000_NS6deviceE,(_ZN34_INTERNAL_99dc98e3_4_k_cu__Z4testv4cuda3std3__47nulloptE - _ZN34_INTERNAL_99dc98e3_4_k_cu__Z4testv6thrust24THRUST_300001_SM_1000_NS6deviceE)
_ZN34_INTERNAL_99dc98e3_4_k_cu__Z4testv6thrust24THRUST_300001_SM_1000_NS6deviceE:
	.zero		1
	.type		_ZN34_INTERNAL_99dc98e3_4_k_cu__Z4testv4cuda3std3__47nulloptE,@object
	.size		_ZN34_INTERNAL_99dc98e3_4_k_cu__Z4testv4cuda3std3__47nulloptE,(_ZN34_INTERNAL_99dc98e3_4_k_cu__Z4testv4cuda3std6ranges3__45__cpo8distanceE - _ZN34_INTERNAL_99dc98e3_4_k_cu__Z4testv4cuda3std3__47nulloptE)
_ZN34_INTERNAL_99dc98e3_4_k_cu__Z4testv4cuda3std3__47nulloptE:
	.zero		1
	.type		_ZN34_INTERNAL_99dc98e3_4_k_cu__Z4testv4cuda3std6ranges3__45__cpo8distanceE,@object
	.size		_ZN34_INTERNAL_99dc98e3_4_k_cu__Z4testv4cuda3std6ranges3__45__cpo8distanceE,(_ZN34_INTERNAL_99dc98e3_4_k_cu__Z4testv6thrust24THRUST_300001_SM_1000_NS12placeholders2_4E - _ZN34_INTERNAL_99dc98e3_4_k_cu__Z4testv4cuda3std6ranges3__45__cpo8distanceE)
_ZN34_INTERNAL_99dc98e3_4_k_cu__Z4testv4cuda3std6ranges3__45__cpo8distanceE:
	.zero		1
	.type		_ZN34_INTERNAL_99dc98e3_4_k_cu__Z4testv6thrust24THRUST_300001_SM_1000_NS12placeholders2_4E,@object
	.size		_ZN34_INTERNAL_99dc98e3_4_k_cu__Z4testv6thrust24THRUST_300001_SM_1000_NS12placeholders2_4E,(_ZN34_INTERNAL_99dc98e3_4_k_cu__Z4testv4cuda3std3__45__cpo6rbeginE - _ZN34_INTERNAL_99dc98e3_4_k_cu__Z4testv6thrust24THRUST_300001_SM_1000_NS12placeholders2_4E)
_ZN34_INTERNAL_99dc98e3_4_k_cu__Z4testv6thrust24THRUST_300001_SM_1000_NS12placeholders2_4E:
	.zero		1
	.type		_ZN34_INTERNAL_99dc98e3_4_k_cu__Z4testv4cuda3std3__45__cpo6rbeginE,@object
	.size		_ZN34_INTERNAL_99dc98e3_4_k_cu__Z4testv4cuda3std3__45__cpo6rbeginE,(_ZN34_INTERNAL_99dc98e3_4_k_cu__Z4testv4cuda3std6ranges3__45__cpo7advanceE - _ZN34_INTERNAL_99dc98e3_4_k_cu__Z4testv4cuda3std3__45__cpo6rbeginE)
_ZN34_INTERNAL_99dc98e3_4_k_cu__Z4testv4cuda3std3__45__cpo6rbeginE:
	.zero		1
	.type		_ZN34_INTERNAL_99dc98e3_4_k_cu__Z4testv4cuda3std6ranges3__45__cpo7advanceE,@object
	.size		_ZN34_INTERNAL_99dc98e3_4_k_cu__Z4testv4cuda3std6ranges3__45__cpo7advanceE,(_ZN34_INTERNAL_99dc98e3_4_k_cu__Z4testv6thrust24THRUST_300001_SM_1000_NS12placeholders3_10E - _ZN34_INTERNAL_99dc98e3_4_k_cu__Z4testv4cuda3std6ranges3__45__cpo7advanceE)
_ZN34_INTERNAL_99dc98e3_4_k_cu__Z4testv4cuda3std6ranges3__45__cpo7advanceE:
	.zero		1
	.type		_ZN34_INTERNAL_99dc98e3_4_k_cu__Z4testv6thrust24THRUST_300001_SM_1000_NS12placeholders3_10E,@object
	.size		_ZN34_INTERNAL_99dc98e3_4_k_cu__Z4testv6thrust24THRUST_300001_SM_1000_NS12placeholders3_10E,(_ZN34_INTERNAL_99dc98e3_4_k_cu__Z4testv4cuda3std3__48in_placeE - _ZN34_INTERNAL_99dc98e3_4_k_cu__Z4testv6thrust24THRUST_300001_SM_1000_NS12placeholders3_10E)
_ZN34_INTERNAL_99dc98e3_4_k_cu__Z4testv6thrust24THRUST_300001_SM_1000_NS12placeholders3_10E:
	.zero		1
	.type		_ZN34_INTERNAL_99dc98e3_4_k_cu__Z4testv4cuda3std3__48in_placeE,@object
	.size		_ZN34_INTERNAL_99dc98e3_4_k_cu__Z4testv4cuda3std3__48in_placeE,(_ZN34_INTERNAL_99dc98e3_4_k_cu__Z4testv4cuda3std6ranges3__45__cpo4sizeE - _ZN34_INTERNAL_99dc98e3_4_k_cu__Z4testv4cuda3std3__48in_placeE)
_ZN34_INTERNAL_99dc98e3_4_k_cu__Z4testv4cuda3std3__48in_placeE:
	.zero		1
	.type		_ZN34_INTERNAL_99dc98e3_4_k_cu__Z4testv4cuda3std6ranges3__45__cpo4sizeE,@object
	.size		_ZN34_INTERNAL_99dc98e3_4_k_cu__Z4testv4cuda3std6ranges3__45__cpo4sizeE,(_ZN34_INTERNAL_99dc98e3_4_k_cu__Z4testv6thrust24THRUST_300001_SM_1000_NS12placeholders2_2E - _ZN34_INTERNAL_99dc98e3_4_k_cu__Z4testv4cuda3std6ranges3__45__cpo4sizeE)
_ZN34_INTERNAL_99dc98e3_4_k_cu__Z4testv4cuda3std6ranges3__45__cpo4sizeE:
	.zero		1
	.type		_ZN34_INTERNAL_99dc98e3_4_k_cu__Z4testv6thrust24THRUST_300001_SM_1000_NS12placeholders2_2E,@object
	.size		_ZN34_INTERNAL_99dc98e3_4_k_cu__Z4testv6thrust24THRUST_300001_SM_1000_NS12placeholders2_2E,(_ZN34_INTERNAL_99dc98e3_4_k_cu__Z4testv4cuda3std3__45__cpo6cbeginE - _ZN34_INTERNAL_99dc98e3_4_k_cu__Z4testv6thrust24THRUST_300001_SM_1000_NS12placeholders2_2E)
_ZN34_INTERNAL_99dc98e3_4_k_cu__Z4testv6thrust24THRUST_300001_SM_1000_NS12placeholders2_2E:
	.zero		1
	.type		_ZN34_INTERNAL_99dc98e3_4_k_cu__Z4testv4cuda3std3__45__cpo6cbeginE,@object
	.size		_ZN34_INTERNAL_99dc98e3_4_k_cu__Z4testv4cuda3std3__45__cpo6cbeginE,(_ZN34_INTERNAL_99dc98e3_4_k_cu__Z4testv4cuda3std6ranges3__45__cpo6cbeginE - _ZN34_INTERNAL_99dc98e3_4_k_cu__Z4testv4cuda3std3__45__cpo6cbeginE)
_ZN34_INTERNAL_99dc98e3_4_k_cu__Z4testv4cuda3std3__45__cpo6cbeginE:
	.zero		1
	.type		_ZN34_INTERNAL_99dc98e3_4_k_cu__Z4testv4cuda3std6ranges3__45__cpo6cbeginE,@object
	.size		_ZN34_INTERNAL_99dc98e3_4_k_cu__Z4testv4cuda3std6ranges3__45__cpo6cbeginE,(_ZN34_INTERNAL_99dc98e3_4_k_cu__Z4testv6thrust24THRUST_300001_SM_1000_NS12placeholders2_6E - _ZN34_INTERNAL_99dc98e3_4_k_cu__Z4testv4cuda3std6ranges3__45__cpo6cbeginE)
_ZN34_INTERNAL_99dc98e3_4_k_cu__Z4testv4cuda3std6ranges3__45__cpo6cbeginE:
	.zero		1
	.type		_ZN34_INTERNAL_99dc98e3_4_k_cu__Z4testv6thrust24THRUST_300001_SM_1000_NS12placeholders2_6E,@object
	.size		_ZN34_INTERNAL_99dc98e3_4_k_cu__Z4testv6thrust24THRUST_300001_SM_1000_NS12placeholders2_6E,(_ZN34_INTERNAL_99dc98e3_4_k_cu__Z4testv4cuda3std3__45__cpo7crbeginE - _ZN34_INTERNAL_99dc98e3_4_k_cu__Z4testv6thrust24THRUST_300001_SM_1000_NS12placeholders2_6E)
_ZN34_INTERNAL_99dc98e3_4_k_cu__Z4testv6thrust24THRUST_300001_SM_1000_NS12placeholders2_6E:
	.zero		1
	.type		_ZN34_INTERNAL_99dc98e3_4_k_cu__Z4testv4cuda3std3__45__cpo7crbeginE,@object
	.size		_ZN34_INTERNAL_99dc98e3_4_k_cu__Z4testv4cuda3std3__45__cpo7crbeginE,(_ZN34_INTERNAL_99dc98e3_4_k_cu__Z4testv4cuda3std6ranges3__45__cpo4nextE - _ZN34_INTERNAL_99dc98e3_4_k_cu__Z4testv4cuda3std3__45__cpo7crbeginE)
_ZN34_INTERNAL_99dc98e3_4_k_cu__Z4testv4cuda3std3__45__cpo7crbeginE:
	.zero		1
	.type		_ZN34_INTERNAL_99dc98e3_4_k_cu__Z4testv4cuda3std6ranges3__45__cpo4nextE,@object
	.size		_ZN34_INTERNAL_99dc98e3_4_k_cu__Z4testv4cuda3std6ranges3__45__cpo4nextE,(_ZN34_INTERNAL_99dc98e3_4_k_cu__Z4testv4cuda3std6ranges3__45__cpo4swapE - _ZN34_INTERNAL_99dc98e3_4_k_cu__Z4testv4cuda3std6ranges3__45__cpo4nextE)
_ZN34_INTERNAL_99dc98e3_4_k_cu__Z4testv4cuda3std6ranges3__45__cpo4nextE:
	.zero		1
	.type		_ZN34_INTERNAL_99dc98e3_4_k_cu__Z4testv4cuda3std6ranges3__45__cpo4swapE,@object
	.size		_ZN34_INTERNAL_99dc98e3_4_k_cu__Z4testv4cuda3std6ranges3__45__cpo4swapE,(_ZN34_INTERNAL_99dc98e3_4_k_cu__Z4testv6thrust24THRUST_300001_SM_1000_NS8cuda_cub10par_nosyncE - _ZN34_INTERNAL_99dc98e3_4_k_cu__Z4testv4cuda3std6ranges3__45__cpo4swapE)
_ZN34_INTERNAL_99dc98e3_4_k_cu__Z4testv4cuda3std6ranges3__45__cpo4swapE:
	.zero		1
	.type		_ZN34_INTERNAL_99dc98e3_4_k_cu__Z4testv6thrust24THRUST_300001_SM_1000_NS8cuda_cub10par_nosyncE,@object
	.size		_ZN34_INTERNAL_99dc98e3_4_k_cu__Z4testv6thrust24THRUST_300001_SM_1000_NS8cuda_cub10par_nosyncE,(_ZN34_INTERNAL_99dc98e3_4_k_cu__Z4testv6thrust24THRUST_300001_SM_1000_NS3seqE - _ZN34_INTERNAL_99dc98e3_4_k_cu__Z4testv6thrust24THRUST_300001_SM_1000_NS8cuda_cub10par_nosyncE)
_ZN34_INTERNAL_99dc98e3_4_k_cu__Z4testv6thrust24THRUST_300001_SM_1000_NS8cuda_cub10par_nosyncE:
	.zero		1
	.type		_ZN34_INTERNAL_99dc98e3_4_k_cu__Z4testv6thrust24THRUST_300001_SM_1000_NS3seqE,@object
	.size		_ZN34_INTERNAL_99dc98e3_4_k_cu__Z4testv6thrust24THRUST_300001_SM_1000_NS3seqE,(_ZN34_INTERNAL_99dc98e3_4_k_cu__Z4testv4cuda3std3__420unreachable_sentinelE - _ZN34_INTERNAL_99dc98e3_4_k_cu__Z4testv6thrust24THRUST_300001_SM_1000_NS3seqE)
_ZN34_INTERNAL_99dc98e3_4_k_cu__Z4testv6thrust24THRUST_300001_SM_1000_NS3seqE:
	.zero		1
	.type		_ZN34_INTERNAL_99dc98e3_4_k_cu__Z4testv4cuda3std3__420unreachable_sentinelE,@object
	.size		_ZN34_INTERNAL_99dc98e3_4_k_cu__Z4testv4cuda3std3__420unreachable_sentinelE,(_ZN34_INTERNAL_99dc98e3_4_k_cu__Z4testv4cuda3std6ranges3__45__cpo5ssizeE - _ZN34_INTERNAL_99dc98e3_4_k_cu__Z4testv4cuda3std3__420unreachable_sentinelE)
_ZN34_INTERNAL_99dc98e3_4_k_cu__Z4testv4cuda3std3__420unreachable_sentinelE:
	.zero		1
	.type		_ZN34_INTERNAL_99dc98e3_4_k_cu__Z4testv4cuda3std6ranges3__45__cpo5ssizeE,@object
	.size		_ZN34_INTERNAL_99dc98e3_4_k_cu__Z4testv4cuda3std6ranges3__45__cpo5ssizeE,(_ZN34_INTERNAL_99dc98e3_4_k_cu__Z4testv6thrust24THRUST_300001_SM_1000_NS12placeholders2_3E - _ZN34_INTERNAL_99dc98e3_4_k_cu__Z4testv4cuda3std6ranges3__45__cpo5ssizeE)
_ZN34_INTERNAL_99dc98e3_4_k_cu__Z4testv4cuda3std6ranges3__45__cpo5ssizeE:
	.zero		1
	.type		_ZN34_INTERNAL_99dc98e3_4_k_cu__Z4testv6thrust24THRUST_300001_SM_1000_NS12placeholders2_3E,@object
	.size		_ZN34_INTERNAL_99dc98e3_4_k_cu__Z4testv6thrust24THRUST_300001_SM_1000_NS12placeholders2_3E,(_ZN34_INTERNAL_99dc98e3_4_k_cu__Z4testv4cuda3std3__45__cpo4cendE - _ZN34_INTERNAL_99dc98e3_4_k_cu__Z4testv6thrust24THRUST_300001_SM_1000_NS12placeholders2_3E)
_ZN34_INTERNAL_99dc98e3_4_k_cu__Z4testv6thrust24THRUST_300001_SM_1000_NS12placeholders2_3E:
	.zero		1
	.type		_ZN34_INTERNAL_99dc98e3_4_k_cu__Z4testv4cuda3std3__45__cpo4cendE,@object
	.size		_ZN34_INTERNAL_99dc98e3_4_k_cu__Z4testv4cuda3std3__45__cpo4cendE,(_ZN34_INTERNAL_99dc98e3_4_k_cu__Z4testv4cuda3std6ranges3__45__cpo4cendE - _ZN34_INTERNAL_99dc98e3_4_k_cu__Z4testv4cuda3std3__45__cpo4cendE)
_ZN34_INTERNAL_99dc98e3_4_k_cu__Z4testv4cuda3std3__45__cpo4cendE:
	.zero		1
	.type		_ZN34_INTERNAL_99dc98e3_4_k_cu__Z4testv4cuda3std6ranges3__45__cpo4cendE,@object
	.size		_ZN34_INTERNAL_99dc98e3_4_k_cu__Z4testv4cuda3std6ranges3__45__cpo4cendE,(_ZN34_INTERNAL_99dc98e3_4_k_cu__Z4testv6thrust24THRUST_300001_SM_1000_NS12placeholders2_7E - _ZN34_INTERNAL_99dc98e3_4_k_cu__Z4testv4cuda3std6ranges3__45__cpo4cendE)
_ZN34_INTERNAL_99dc98e3_4_k_cu__Z4testv4cuda3std6ranges3__45__cpo4cendE:
	.zero		1
	.type		_ZN34_INTERNAL_99dc98e3_4_k_cu__Z4testv6thrust24THRUST_300001_SM_1000_NS12placeholders2_7E,@object
	.size		_ZN34_INTERNAL_99dc98e3_4_k_cu__Z4testv6thrust24THRUST_300001_SM_1000_NS12placeholders2_7E,(_ZN34_INTERNAL_99dc98e3_4_k_cu__Z4testv4cuda3std3__45__cpo5crendE - _ZN34_INTERNAL_99dc98e3_4_k_cu__Z4testv6thrust24THRUST_300001_SM_1000_NS12placeholders2_7E)
_ZN34_INTERNAL_99dc98e3_4_k_cu__Z4testv6thrust24THRUST_300001_SM_1000_NS12placeholders2_7E:
	.zero		1
	.type		_ZN34_INTERNAL_99dc98e3_4_k_cu__Z4testv4cuda3std3__45__cpo5crendE,@object
	.size		_ZN34_INTERNAL_99dc98e3_4_k_cu__Z4testv4cuda3std3__45__cpo5crendE,(_ZN34_INTERNAL_99dc98e3_4_k_cu__Z4testv4cuda3std6ranges3__45__cpo4prevE - _ZN34_INTERNAL_99dc98e3_4_k_cu__Z4testv4cuda3std3__45__cpo5crendE)
_ZN34_INTERNAL_99dc98e3_4_k_cu__Z4testv4cuda3std3__45__cpo5crendE:
	.zero		1
	.type		_ZN34_INTERNAL_99dc98e3_4_k_cu__Z4testv4cuda3std6ranges3__45__cpo4prevE,@object
	.size		_ZN34_INTERNAL_99dc98e3_4_k_cu__Z4testv4cuda3std6ranges3__45__cpo4prevE,(_ZN34_INTERNAL_99dc98e3_4_k_cu__Z4testv4cuda3std6ranges3__45__cpo9iter_moveE - _ZN34_INTERNAL_99dc98e3_4_k_cu__Z4testv4cuda3std6ranges3__45__cpo4prevE)
_ZN34_INTERNAL_99dc98e3_4_k_cu__Z4testv4cuda3std6ranges3__45__cpo4prevE:
	.zero		1
	.type		_ZN34_INTERNAL_99dc98e3_4_k_cu__Z4testv4cuda3std6ranges3__45__cpo9iter_moveE,@object
	.size		_ZN34_INTERNAL_99dc98e3_4_k_cu__Z4testv4cuda3std6ranges3__45__cpo9iter_moveE,(_ZN34_INTERNAL_99dc98e3_4_k_cu__Z4testv6thrust24THRUST_300001_SM_1000_NS6system6detail10sequential3seqE - _ZN34_INTERNAL_99dc98e3_4_k_cu__Z4testv4cuda3std6ranges3__45__cpo9iter_moveE)
_ZN34_INTERNAL_99dc98e3_4_k_cu__Z4testv4cuda3std6ranges3__45__cpo9iter_moveE:
	.zero		1
	.type		_ZN34_INTERNAL_99dc98e3_4_k_cu__Z4testv6thrust24THRUST_300001_SM_1000_NS6system6detail10sequential3seqE,@object
	.size		_ZN34_INTERNAL_99dc98e3_4_k_cu__Z4testv6thrust24THRUST_300001_SM_1000_NS6system6detail10sequential3seqE,(_ZN34_INTERNAL_99dc98e3_4_k_cu__Z4testv6thrust24THRUST_300001_SM_1000_NS12placeholders2_9E - _ZN34_INTERNAL_99dc98e3_4_k_cu__Z4testv6thrust24THRUST_300001_SM_1000_NS6system6detail10sequential3seqE)
_ZN34_INTERNAL_99dc98e3_4_k_cu__Z4testv6thrust24THRUST_300001_SM_1000_NS6system6detail10sequential3seqE:
	.zero		1
	.type		_ZN34_INTERNAL_99dc98e3_4_k_cu__Z4testv6thrust24THRUST_300001_SM_1000_NS12placeholders2_9E,@object
	.size		_ZN34_INTERNAL_99dc98e3_4_k_cu__Z4testv6thrust24THRUST_300001_SM_1000_NS12placeholders2_9E,(_ZN34_INTERNAL_99dc98e3_4_k_cu__Z4testv4cuda3std3__419piecewise_constructE - _ZN34_INTERNAL_99dc98e3_4_k_cu__Z4testv6thrust24THRUST_300001_SM_1000_NS12placeholders2_9E)
_ZN34_INTERNAL_99dc98e3_4_k_cu__Z4testv6thrust24THRUST_300001_SM_1000_NS12placeholders2_9E:
	.zero		1
	.type		_ZN34_INTERNAL_99dc98e3_4_k_cu__Z4testv4cuda3std3__419piecewise_constructE,@object
	.size		_ZN34_INTERNAL_99dc98e3_4_k_cu__Z4testv4cuda3std3__419piecewise_constructE,(_ZN34_INTERNAL_99dc98e3_4_k_cu__Z4testv4cuda3std6ranges3__45__cpo5cdataE - _ZN34_INTERNAL_99dc98e3_4_k_cu__Z4testv4cuda3std3__419piecewise_constructE)
_ZN34_INTERNAL_99dc98e3_4_k_cu__Z4testv4cuda3std3__419piecewise_constructE:
	.zero		1
	.type		_ZN34_INTERNAL_99dc98e3_4_k_cu__Z4testv4cuda3std6ranges3__45__cpo5cdataE,@object
	.size		_ZN34_INTERNAL_99dc98e3_4_k_cu__Z4testv4cuda3std6ranges3__45__cpo5cdataE,(_ZN34_INTERNAL_99dc98e3_4_k_cu__Z4testv6thrust24THRUST_300001_SM_1000_NS12placeholders2_1E - _ZN34_INTERNAL_99dc98e3_4_k_cu__Z4testv4cuda3std6ranges3__45__cpo5cdataE)
_ZN34_INTERNAL_99dc98e3_4_k_cu__Z4testv4cuda3std6ranges3__45__cpo5cdataE:
	.zero		1
	.type		_ZN34_INTERNAL_99dc98e3_4_k_cu__Z4testv6thrust24THRUST_300001_SM_1000_NS12placeholders2_1E,@object
	.size		_ZN34_INTERNAL_99dc98e3_4_k_cu__Z4testv6thrust24THRUST_300001_SM_1000_NS12placeholders2_1E,(_ZN34_INTERNAL_99dc98e3_4_k_cu__Z4testv4cuda3std3__45__cpo3endE - _ZN34_INTERNAL_99dc98e3_4_k_cu__Z4testv6thrust24THRUST_300001_SM_1000_NS12placeholders2_1E)
_ZN34_INTERNAL_99dc98e3_4_k_cu__Z4testv6thrust24THRUST_300001_SM_1000_NS12placeholders2_1E:
	.zero		1
	.type		_ZN34_INTERNAL_99dc98e3_4_k_cu__Z4testv4cuda3std3__45__cpo3endE,@object
	.size		_ZN34_INTERNAL_99dc98e3_4_k_cu__Z4testv4cuda3std3__45__cpo3endE,(_ZN34_INTERNAL_99dc98e3_4_k_cu__Z4testv4cuda3std6ranges3__45__cpo3endE - _ZN34_INTERNAL_99dc98e3_4_k_cu__Z4testv4cuda3std3__45__cpo3endE)
_ZN34_INTERNAL_99dc98e3_4_k_cu__Z4testv4cuda3std3__45__cpo3endE:
	.zero		1
	.type		_ZN34_INTERNAL_99dc98e3_4_k_cu__Z4testv4cuda3std6ranges3__45__cpo3endE,@object
	.size		_ZN34_INTERNAL_99dc98e3_4_k_cu__Z4testv4cuda3std6ranges3__45__cpo3endE,(_ZN34_INTERNAL_99dc98e3_4_k_cu__Z4testv6thrust24THRUST_300001_SM_1000_NS12placeholders2_5E - _ZN34_INTERNAL_99dc98e3_4_k_cu__Z4testv4cuda3std6ranges3__45__cpo3endE)
_ZN34_INTERNAL_99dc98e3_4_k_cu__Z4testv4cuda3std6ranges3__45__cpo3endE:
	.zero		1
	.type		_ZN34_INTERNAL_99dc98e3_4_k_cu__Z4testv6thrust24THRUST_300001_SM_1000_NS12placeholders2_5E,@object
	.size		_ZN34_INTERNAL_99dc98e3_4_k_cu__Z4testv6thrust24THRUST_300001_SM_1000_NS12placeholders2_5E,(_ZN34_INTERNAL_99dc98e3_4_k_cu__Z4testv4cuda3std3__45__cpo4rendE - _ZN34_INTERNAL_99dc98e3_4_k_cu__Z4testv6thrust24THRUST_300001_SM_1000_NS12placeholders2_5E)
_ZN34_INTERNAL_99dc98e3_4_k_cu__Z4testv6thrust24THRUST_300001_SM_1000_NS12placeholders2_5E:
	.zero		1
	.type		_ZN34_INTERNAL_99dc98e3_4_k_cu__Z4testv4cuda3std3__45__cpo4rendE,@object
	.size		_ZN34_INTERNAL_99dc98e3_4_k_cu__Z4testv4cuda3std3__45__cpo4rendE,(_ZN34_INTERNAL_99dc98e3_4_k_cu__Z4testv4cuda3std6ranges3__45__cpo9iter_swapE - _ZN34_INTERNAL_99dc98e3_4_k_cu__Z4testv4cuda3std3__45__cpo4rendE)
_ZN34_INTERNAL_99dc98e3_4_k_cu__Z4testv4cuda3std3__45__cpo4rendE:
	.zero		1
	.type		_ZN34_INTERNAL_99dc98e3_4_k_cu__Z4testv4cuda3std6ranges3__45__cpo9iter_swapE,@object
	.size		_ZN34_INTERNAL_99dc98e3_4_k_cu__Z4testv4cuda3std6ranges3__45__cpo9iter_swapE,(_ZN34_INTERNAL_99dc98e3_4_k_cu__Z4testv4cuda3std3__48unexpectE - _ZN34_INTERNAL_99dc98e3_4_k_cu__Z4testv4cuda3std6ranges3__45__cpo9iter_swapE)
_ZN34_INTERNAL_99dc98e3_4_k_cu__Z4testv4cuda3std6ranges3__45__cpo9iter_swapE:
	.zero		1
	.type		_ZN34_INTERNAL_99dc98e3_4_k_cu__Z4testv4cuda3std3__48unexpectE,@object
	.size		_ZN34_INTERNAL_99dc98e3_4_k_cu__Z4testv4cuda3std3__48unexpectE,(_ZN34_INTERNAL_99dc98e3_4_k_cu__Z4testv6thrust24THRUST_300001_SM_1000_NS8cuda_cub3parE - _ZN34_INTERNAL_99dc98e3_4_k_cu__Z4testv4cuda3std3__48unexpectE)
_ZN34_INTERNAL_99dc98e3_4_k_cu__Z4testv4cuda3std3__48unexpectE:
	.zero		1
	.type		_ZN34_INTERNAL_99dc98e3_4_k_cu__Z4testv6thrust24THRUST_300001_SM_1000_NS8cuda_cub3parE,@object
	.size		_ZN34_INTERNAL_99dc98e3_4_k_cu__Z4testv6thrust24THRUST_300001_SM_1000_NS8cuda_cub3parE,(.L_29 - _ZN34_INTERNAL_99dc98e3_4_k_cu__Z4testv6thrust24THRUST_300001_SM_1000_NS8cuda_cub3parE)
_ZN34_INTERNAL_99dc98e3_4_k_cu__Z4testv6thrust24THRUST_300001_SM_1000_NS8cuda_cub3parE:
	.zero		1
.L_29:


//--------------------- .nv.constant0._ZN3cub18CUB_300001_SM_10006detail8for_each13static_kernelINS2_12policy_hub_t12policy_500_tElN6thrust24THRUST_300001_SM_1000_NS8cuda_cub13__swap_ranges6swap_fINS7_6detail15normal_iteratorINS7_10device_ptrIiEEEENS7_16reverse_iteratorISF_EEEEEEvT0_T1_ --------------------------
	.section	.nv.constant0._ZN3cub18CUB_300001_SM_10006detail8for_each13static_kernelINS2_12policy_hub_t12policy_500_tElN6thrust24THRUST_300001_SM_1000_NS8cuda_cub13__swap_ranges6swap_fINS7_6detail15normal_iteratorINS7_10device_ptrIiEEEENS7_16reverse_iteratorISF_EEEEEEvT0_T1_,"a",@progbits
	.sectionflags	@""
	.align	4
.nv.constant0._ZN3cub18CUB_300001_SM_10006detail8for_each13static_kernelINS2_12policy_hub_t12policy_500_tElN6thrust24THRUST_300001_SM_1000_NS8cuda_cub13__swap_ranges6swap_fINS7_6detail15normal_iteratorINS7_10device_ptrIiEEEENS7_16reverse_iteratorISF_EEEEEEvT0_T1_:
	.zero		920


//--------------------- .nv.constant0._ZN3cub18CUB_300001_SM_10006detail11EmptyKernelIvEEvv --------------------------
	.section	.nv.constant0._ZN3cub18CUB_300001_SM_10006detail11EmptyKernelIvEEvv,"a",@progbits
	.sectionflags	@""
	.align	4
.nv.constant0._ZN3cub18CUB_300001_SM_10006detail11EmptyKernelIvEEvv:
	.zero		896


//--------------------- SYMBOLS --------------------------

	.type		.nv.reservedSmem.offset0,@object
	.size		.nv.reservedSmem.offset0,0x4
